	.headerflags	@"EF_CUDA_TEXMODE_UNIFIED EF_CUDA_64BIT_ADDRESS EF_CUDA_ACCELERATORS EF_CUDA_SM90 EF_CUDA_VIRTUAL_SM(EF_CUDA_SM90)"
	.elftype	@"ET_EXEC"


//--------------------- .nv.info                  --------------------------
	.section	.nv.info,"",@"SHT_CUDA_INFO"
	.align	4


	//----- nvinfo : EIATTR_REGCOUNT
	.align		4
        /*0000*/ 	.byte	0x04, 0x2f
        /*0002*/ 	.short	(.L_3 - .L_2)
	.align		4
.L_2:
        /*0004*/ 	.word	index@(triton_per_fused__native_batch_norm_legit_no_training_add_mean_relu_16)
        /*0008*/ 	.word	0x00000020


	//----- nvinfo : EIATTR_MIN_STACK_SIZE
	.align		4
.L_3:
        /*000c*/ 	.byte	0x04, 0x12
        /*000e*/ 	.short	(.L_5 - .L_4)
	.align		4
.L_4:
        /*0010*/ 	.word	index@(triton_per_fused__native_batch_norm_legit_no_training_add_mean_relu_16)
        /*0014*/ 	.word	0x00000000


	//----- nvinfo : EIATTR_FRAME_SIZE
	.align		4
.L_5:
        /*0018*/ 	.byte	0x04, 0x11
        /*001a*/ 	.short	(.L_7 - .L_6)
	.align		4
.L_6:
        /*001c*/ 	.word	index@(triton_per_fused__native_batch_norm_legit_no_training_add_mean_relu_16)
        /*0020*/ 	.word	0x00000000


	//----- nvinfo : EIATTR_MIN_STACK_SIZE
	.align		4
.L_7:
        /*0024*/ 	.byte	0x04, 0x12
        /*0026*/ 	.short	(.L_9 - .L_8)
	.align		4
.L_8:
        /*0028*/ 	.word	index@(triton_per_fused__native_batch_norm_legit_no_training_add_mean_relu_16)
        /*002c*/ 	.word	0x00000000
.L_9:


//--------------------- .nv.info.triton_per_fused__native_batch_norm_legit_no_training_add_mean_relu_16 --------------------------
	.section	.nv.info.triton_per_fused__native_batch_norm_legit_no_training_add_mean_relu_16,"",@"SHT_CUDA_INFO"
	.sectionflags	@""
	.align	4


	//----- nvinfo : EIATTR_CUDA_API_VERSION
	.align		4
        /*0000*/ 	.byte	0x04, 0x37
        /*0002*/ 	.short	(.L_11 - .L_10)
.L_10:
        /*0004*/ 	.word	0x0000007c


	//----- nvinfo : EIATTR_KPARAM_INFO
	.align		4
.L_11:
        /*0008*/ 	.byte	0x04, 0x17
        /*000a*/ 	.short	(.L_13 - .L_12)
.L_12:
        /*000c*/ 	.word	0x00000000
        /*0010*/ 	.short	0x0009
        /*0012*/ 	.short	0x0044
        /*0014*/ 	.byte	0x00, 0xf0, 0x11, 0x00


	//----- nvinfo : EIATTR_KPARAM_INFO
	.align		4
.L_13:
        /*0018*/ 	.byte	0x04, 0x17
        /*001a*/ 	.short	(.L_15 - .L_14)
.L_14:
        /*001c*/ 	.word	0x00000000
        /*0020*/ 	.short	0x0008
        /*0022*/ 	.short	0x0040
        /*0024*/ 	.byte	0x00, 0xf0, 0x11, 0x00


	//----- nvinfo : EIATTR_KPARAM_INFO
	.align		4
.L_15:
        /*0028*/ 	.byte	0x04, 0x17
        /*002a*/ 	.short	(.L_17 - .L_16)
.L_16:
        /*002c*/ 	.word	0x00000000
        /*0030*/ 	.short	0x0007
        /*0032*/ 	.short	0x0038
        /*0034*/ 	.byte	0x00, 0xf4, 0x21, 0x00


	//----- nvinfo : EIATTR_KPARAM_INFO
	.align		4
.L_17:
        /*0038*/ 	.byte	0x04, 0x17
        /*003a*/ 	.short	(.L_19 - .L_18)
.L_18:
        /*003c*/ 	.word	0x00000000
        /*0040*/ 	.short	0x0006
        /*0042*/ 	.short	0x0030
        /*0044*/ 	.byte	0x00, 0xf4, 0x21, 0x00


	//----- nvinfo : EIATTR_KPARAM_INFO
	.align		4
.L_19:
        /*0048*/ 	.byte	0x04, 0x17
        /*004a*/ 	.short	(.L_21 - .L_20)
.L_20:
        /*004c*/ 	.word	0x00000000
        /*0050*/ 	.short	0x0005
        /*0052*/ 	.short	0x0028
        /*0054*/ 	.byte	0x00, 0xf4, 0x21, 0x00


	//----- nvinfo : EIATTR_KPARAM_INFO
	.align		4
.L_21:
        /*0058*/ 	.byte	0x04, 0x17
        /*005a*/ 	.short	(.L_23 - .L_22)
.L_22:
        /*005c*/ 	.word	0x00000000
        /*0060*/ 	.short	0x0004
        /*0062*/ 	.short	0x0020
        /*0064*/ 	.byte	0x00, 0xf4, 0x21, 0x00


	//----- nvinfo : EIATTR_KPARAM_INFO
	.align		4
.L_23:
        /*0068*/ 	.byte	0x04, 0x17
        /*006a*/ 	.short	(.L_25 - .L_24)
.L_24:
        /*006c*/ 	.word	0x00000000
        /*0070*/ 	.short	0x0003
        /*0072*/ 	.short	0x0018
        /*0074*/ 	.byte	0x00, 0xf4, 0x21, 0x00


	//----- nvinfo : EIATTR_KPARAM_INFO
	.align		4
.L_25:
        /*0078*/ 	.byte	0x04, 0x17
        /*007a*/ 	.short	(.L_27 - .L_26)
.L_26:
        /*007c*/ 	.word	0x00000000
        /*0080*/ 	.short	0x0002
        /*0082*/ 	.short	0x0010
        /*0084*/ 	.byte	0x00, 0xf4, 0x21, 0x00


	//----- nvinfo : EIATTR_KPARAM_INFO
	.align		4
.L_27:
        /*0088*/ 	.byte	0x04, 0x17
        /*008a*/ 	.short	(.L_29 - .L_28)
.L_28:
        /*008c*/ 	.word	0x00000000
        /*0090*/ 	.short	0x0001
        /*0092*/ 	.short	0x0008
        /*0094*/ 	.byte	0x00, 0xf4, 0x21, 0x00


	//----- nvinfo : EIATTR_KPARAM_INFO
	.align		4
.L_29:
        /*0098*/ 	.byte	0x04, 0x17
        /*009a*/ 	.short	(.L_31 - .L_30)
.L_30:
        /*009c*/ 	.word	0x00000000
        /*00a0*/ 	.short	0x0000
        /*00a2*/ 	.short	0x0000
        /*00a4*/ 	.byte	0x00, 0xf4, 0x21, 0x00


	//----- nvinfo : EIATTR_SPARSE_MMA_MASK
	.align		4
.L_31:
        /*00a8*/ 	.byte	0x03, 0x50
        /*00aa*/ 	.short	0x0000


	//----- nvinfo : EIATTR_MAXREG_COUNT
	.align		4
        /*00ac*/ 	.byte	0x03, 0x1b
        /*00ae*/ 	.short	0x00ff


	//----- nvinfo : EIATTR_COOP_GROUP_MASK_REGIDS
	.align		4
        /*00b0*/ 	.byte	0x04, 0x29
        /*00b2*/ 	.short	(.L_33 - .L_32)


	//   ....[0]....
.L_32:
        /*00b4*/ 	.word	0xffffffff


	//   ....[1]....
        /*00b8*/ 	.word	0xffffffff


	//   ....[2]....
        /*00bc*/ 	.word	0xffffffff


	//   ....[3]....
        /*00c0*/ 	.word	0xffffffff


	//   ....[4]....
        /*00c4*/ 	.word	0xffffffff


	//   ....[5]....
        /*00c8*/ 	.word	0xffffffff


	//   ....[6]....
        /*00cc*/ 	.word	0xffffffff


	//   ....[7]....
        /*00d0*/ 	.word	0xffffffff


	//----- nvinfo : EIATTR_COOP_GROUP_INSTR_OFFSETS
	.align		4
.L_33:
        /*00d4*/ 	.byte	0x04, 0x28
        /*00d6*/ 	.short	(.L_35 - .L_34)


	//   ....[0]....
.L_34:
        /*00d8*/ 	.word	0x00000b10


	//   ....[1]....
        /*00dc*/ 	.word	0x00000b30


	//   ....[2]....
        /*00e0*/ 	.word	0x00000b50


	//   ....[3]....
        /*00e4*/ 	.word	0x00000b70


	//   ....[4]....
        /*00e8*/ 	.word	0x00000b90


	//   ....[5]....
        /*00ec*/ 	.word	0x00000bb0


	//   ....[6]....
        /*00f0*/ 	.word	0x00000bd0


	//   ....[7]....
        /*00f4*/ 	.word	0x00000bf0


	//----- nvinfo : EIATTR_EXIT_INSTR_OFFSETS
	.align		4
.L_35:
        /*00f8*/ 	.byte	0x04, 0x1c
        /*00fa*/ 	.short	(.L_37 - .L_36)


	//   ....[0]....
.L_36:
        /*00fc*/ 	.word	0x00000d60


	//   ....[1]....
        /*0100*/ 	.word	0x00000d90


	//----- nvinfo : EIATTR_REQNTID
	.align		4
.L_37:
        /*0104*/ 	.byte	0x04, 0x10
        /*0106*/ 	.short	(.L_39 - .L_38)
.L_38:
        /*0108*/ 	.word	0x00000100
        /*010c*/ 	.word	0x00000001
        /*0110*/ 	.word	0x00000001


	//----- nvinfo : EIATTR_CBANK_PARAM_SIZE
	.align		4
.L_39:
        /*0114*/ 	.byte	0x03, 0x19
        /*0116*/ 	.short	0x0048


	//----- nvinfo : EIATTR_PARAM_CBANK
	.align		4
        /*0118*/ 	.byte	0x04, 0x0a
        /*011a*/ 	.short	(.L_41 - .L_40)
	.align		4
.L_40:
        /*011c*/ 	.word	index@(.nv.constant0.triton_per_fused__native_batch_norm_legit_no_training_add_mean_relu_16)
        /*0120*/ 	.short	0x0210
        /*0122*/ 	.short	0x0048


	//----- nvinfo : EIATTR_SW_WAR
	.align		4
.L_41:
        /*0124*/ 	.byte	0x04, 0x36
        /*0126*/ 	.short	(.L_43 - .L_42)
.L_42:
        /*0128*/ 	.word	0x00000008
.L_43:


//--------------------- .nv.callgraph             --------------------------
	.section	.nv.callgraph,"",@"SHT_CUDA_CALLGRAPH"
	.align	4
	.sectionentsize	8
	.align		4
        /*0000*/ 	.word	0x00000000
	.align		4
        /*0004*/ 	.word	0xffffffff
	.align		4
        /*0008*/ 	.word	0x00000000
	.align		4
        /*000c*/ 	.word	0xfffffffe
	.align		4
        /*0010*/ 	.word	0x00000000
	.align		4
        /*0014*/ 	.word	0xfffffffd
	.align		4
        /*0018*/ 	.word	0x00000000
	.align		4
        /*001c*/ 	.word	0xfffffffc


//--------------------- .nv.constant4             --------------------------
	.section	.nv.constant4,"a",@progbits
	.align	8
	.align		8
.nv.constant4:
        /*0000*/ 	.dword	_$_str
	.align		8
        /*0008*/ 	.dword	_$_str_$_2


//--------------------- .text.triton_per_fused__native_batch_norm_legit_no_training_add_mean_relu_16 --------------------------
	.section	.text.triton_per_fused__native_batch_norm_legit_no_training_add_mean_relu_16,"ax",@progbits
	.sectionflags	@"SHF_BARRIERS=1"
	.align	128
        .global         triton_per_fused__native_batch_norm_legit_no_training_add_mean_relu_16
        .type           triton_per_fused__native_batch_norm_legit_no_training_add_mean_relu_16,@function
        .size           triton_per_fused__native_batch_norm_legit_no_training_add_mean_relu_16,(.L_x_1 - triton_per_fused__native_batch_norm_legit_no_training_add_mean_relu_16)
        .other          triton_per_fused__native_batch_norm_legit_no_training_add_mean_relu_16,@"STO_CUDA_ENTRY STV_DEFAULT"
triton_per_fused__native_batch_norm_legit_no_training_add_mean_relu_16:
.text.triton_per_fused__native_batch_norm_legit_no_training_add_mean_relu_16:
[----:B------:R-:W0:Y:S01]  /*0000*/  LDC R1, c[0x0][0x28] ;  /* 0x00000a00ff017b82 */ /* 0x000e220000000800 */
[----:B------:R-:W1:Y:S07]  /*0010*/  S2R R3, SR_TID.X ;  /* 0x0000000000037919 */ /* 0x000e6e0000002100 */
[----:B------:R-:W2:Y:S01]  /*0020*/  LDC.64 R4, c[0x0][0x230] ;  /* 0x00008c00ff047b82 */ /* 0x000ea20000000a00 */
[----:B------:R-:W-:Y:S01]  /*0030*/  IMAD.MOV.U32 R6, RZ, RZ, RZ ;  /* 0x000000ffff067224 */ /* 0x000fe200078e00ff */
[----:B------:R-:W-:Y:S01]  /*0040*/  ULDC.64 UR6, c[0x0][0x208] ;  /* 0x0000820000067ab9 */ /* 0x000fe20000000a00 */
[----:B------:R-:W3:Y:S01]  /*0050*/  S2R R0, SR_CTAID.X ;  /* 0x0000000000007919 */ /* 0x000ee20000002500 */
[----:B------:R-:W-:-:S04]  /*0060*/  IMAD.MOV.U32 R17, RZ, RZ, RZ ;  /* 0x000000ffff117224 */ /* 0x000fc800078e00ff */
[----:B------:R-:W4:Y:S08]  /*0070*/  LDC.64 R28, c[0x0][0x238] ;  /* 0x00008e00ff1c7b82 */ /* 0x000f300000000a00 */
[----:B------:R-:W5:Y:S08]  /*0080*/  LDC.64 R24, c[0x0][0x240] ;  /* 0x00009000ff187b82 */ /* 0x000f700000000a00 */
[----:B------:R-:W4:Y:S01]  /*0090*/  LDC.64 R12, c[0x0][0x220] ;  /* 0x00008800ff0c7b82 */ /* 0x000f220000000a00 */
[----:B-1----:R-:W-:Y:S01]  /*00a0*/  SHF.R.U32.HI R19, RZ, 0x4, R3 ;  /* 0x00000004ff137819 */ /* 0x002fe20000011603 */
[----:B---3--:R-:W-:Y:S01]  /*00b0*/  IMAD.SHL.U32 R16, R0, 0x20, RZ ;  /* 0x0000002000107824 */ /* 0x008fe200078e00ff */
[----:B------:R-:W-:-:S02]  /*00c0*/  SHF.R.S32.HI R0, RZ, 0x1a, R0 ;  /* 0x0000001aff007819 */ /* 0x000fc40000011400 */
[----:B------:R-:W-:Y:S02]  /*00d0*/  SGXT.U32 R19, R19, 0x4 ;  /* 0x000000041313781a */ /* 0x000fe40000000000 */
[----:B------:R-:W-:Y:S02]  /*00e0*/  SGXT R0, R0, 0x1 ;  /* 0x000000010000781a */ /* 0x000fe40000000200 */
[----:B------:R-:W-:Y:S02]  /*00f0*/  LOP3.LUT R9, R16, R19, RZ, 0xfc, !PT ;  /* 0x0000001310097212 */ /* 0x000fe400078efcff */
[----:B------:R-:W-:Y:S02]  /*0100*/  LOP3.LUT R19, R16, 0x10, R19, 0xfe, !PT ;  /* 0x0000001010137812 */ /* 0x000fe400078efe13 */
[C---:B------:R-:W-:Y:S02]  /*0110*/  LEA.HI R2, R0.reuse, R9, RZ, 0x9 ;  /* 0x0000000900027211 */ /* 0x040fe400078f48ff */
[----:B------:R-:W-:-:S02]  /*0120*/  LEA.HI R0, R0, R19, RZ, 0x9 ;  /* 0x0000001300007211 */ /* 0x000fc400078f48ff */
[----:B------:R-:W-:Y:S02]  /*0130*/  LOP3.LUT R2, R2, 0xfffffe00, RZ, 0xc0, !PT ;  /* 0xfffffe0002027812 */ /* 0x000fe400078ec0ff */
[----:B------:R-:W-:Y:S02]  /*0140*/  LOP3.LUT R0, R0, 0xfffffe00, RZ, 0xc0, !PT ;  /* 0xfffffe0000007812 */ /* 0x000fe400078ec0ff */
[C---:B------:R-:W-:Y:S01]  /*0150*/  ISETP.GE.AND P1, PT, R9.reuse, 0x800, PT ;  /* 0x000008000900780c */ /* 0x040fe20003f26270 */
[----:B------:R-:W-:Y:S01]  /*0160*/  IMAD.IADD R15, R9, 0x1, -R2 ;  /* 0x00000001090f7824 */ /* 0x000fe200078e0a02 */
[C---:B------:R-:W-:Y:S01]  /*0170*/  ISETP.GE.AND P2, PT, R19.reuse, 0x800, PT ;  /* 0x000008001300780c */ /* 0x040fe20003f46270 */
[----:B------:R-:W-:Y:S02]  /*0180*/  IMAD.IADD R7, R19, 0x1, -R0 ;  /* 0x0000000113077824 */ /* 0x000fe400078e0a00 */
[----:B--2---:R-:W-:-:S04]  /*0190*/  IMAD.WIDE R20, R15, 0x4, R4 ;  /* 0x000000040f147825 */ /* 0x004fc800078e0204 */
[----:B------:R-:W-:Y:S02]  /*01a0*/  IMAD.WIDE R26, R7, 0x4, R4 ;  /* 0x00000004071a7825 */ /* 0x000fe400078e0204 */
[----:B------:R-:W1:Y:S02]  /*01b0*/  LDC.64 R4, c[0x0][0x228] ;  /* 0x00008a00ff047b82 */ /* 0x000e640000000a00 */
[----:B------:R2:W3:Y:S04]  /*01c0*/  @!P1 LDG.E.EL R6, desc[UR6][R20.64] ;  /* 0x0000000614069981 */ /* 0x0004e8000c2e1900 */
[----:B------:R4:W3:Y:S01]  /*01d0*/  @!P2 LDG.E.EL R17, desc[UR6][R26.64] ;  /* 0x000000061a11a981 */ /* 0x0008e2000c2e1900 */
[----:B------:R-:W-:Y:S01]  /*01e0*/  IMAD.SHL.U32 R0, R3, 0x4, RZ ;  /* 0x0000000403007824 */ /* 0x000fe200078e00ff */
[----:B------:R-:W-:-:S04]  /*01f0*/  CS2R R22, SRZ ;  /* 0x0000000000167805 */ /* 0x000fc8000001ff00 */
[----:B------:R-:W-:Y:S02]  /*0200*/  LOP3.LUT R0, R0, 0x3c, RZ, 0xc0, !PT ;  /* 0x0000003c00007812 */ /* 0x000fe400078ec0ff */
[----:B--2---:R-:W-:Y:S01]  /*0210*/  CS2R R20, SRZ ;  /* 0x0000000000147805 */ /* 0x004fe2000001ff00 */
[----:B----4-:R-:W-:-:S04]  /*0220*/  IMAD.WIDE R26, R15, 0x4, R28 ;  /* 0x000000040f1a7825 */ /* 0x010fc800078e021c */
[----:B------:R-:W-:Y:S02]  /*0230*/  IMAD R2, R9, 0x40, R0 ;  /* 0x0000004009027824 */ /* 0x000fe400078e0200 */
[C---:B-1----:R-:W-:Y:S01]  /*0240*/  IMAD.WIDE R10, R15.reuse, 0x4, R4 ;  /* 0x000000040f0a7825 */ /* 0x042fe200078e0204 */
[----:B------:R-:W2:Y:S03]  /*0250*/  @!P1 LDG.E.EL R21, desc[UR6][R26.64] ;  /* 0x000000061a159981 */ /* 0x000ea6000c2e1900 */
[----:B-----5:R-:W-:Y:S01]  /*0260*/  IMAD.WIDE R14, R15, 0x4, R24 ;  /* 0x000000040f0e7825 */ /* 0x020fe200078e0218 */
[----:B------:R1:W4:Y:S01]  /*0270*/  @!P1 LDG.E.EL R23, desc[UR6][R10.64] ;  /* 0x000000060a179981 */ /* 0x000322000c2e1900 */
[----:B------:R-:W-:-:S03]  /*0280*/  CS2R R8, SRZ ;  /* 0x0000000000087805 */ /* 0x000fc6000001ff00 */
[----:B------:R5:W2:Y:S01]  /*0290*/  @!P1 LDG.E.EL R20, desc[UR6][R14.64] ;  /* 0x000000060e149981 */ /* 0x000aa2000c2e1900 */
[----:B-1----:R-:W-:Y:S01]  /*02a0*/  CS2R R10, SRZ ;  /* 0x00000000000a7805 */ /* 0x002fe2000001ff00 */
[----:B0----5:R-:W-:-:S05]  /*02b0*/  IMAD.WIDE R14, R2, 0x4, R12 ;  /* 0x00000004020e7825 */ /* 0x021fca00078e020c */
[----:B------:R-:W5:Y:S01]  /*02c0*/  @!P1 LDG.E.128 R8, desc[UR6][R14.64] ;  /* 0x000000060e089981 */ /* 0x000f62000c1e1d00 */
[----:B------:R-:W-:-:S04]  /*02d0*/  IMAD.WIDE R4, R7, 0x4, R4 ;  /* 0x0000000407047825 */ /* 0x000fc800078e0204 */
[----:B------:R-:W-:Y:S01]  /*02e0*/  IMAD R0, R19, 0x40, R0 ;  /* 0x0000004013007824 */ /* 0x000fe200078e0200 */
[----:B------:R0:W2:Y:S01]  /*02f0*/  @!P2 LDG.E.EL R22, desc[UR6][R4.64] ;  /* 0x000000060416a981 */ /* 0x0000a2000c2e1900 */
[----:B------:R-:W-:-:S04]  /*0300*/  IMAD.WIDE R28, R7, 0x4, R28 ;  /* 0x00000004071c7825 */ /* 0x000fc800078e021c */
[----:B------:R-:W-:-:S04]  /*0310*/  IMAD.WIDE R24, R7, 0x4, R24 ;  /* 0x0000000407187825 */ /* 0x000fc800078e0218 */
[----:B------:R-:W-:Y:S01]  /*0320*/  IMAD.WIDE R12, R0, 0x4, R12 ;  /* 0x00000004000c7825 */ /* 0x000fe200078e020c */
[----:B0-----:R-:W-:-:S03]  /*0330*/  CS2R R4, SRZ ;  /* 0x0000000000047805 */ /* 0x001fc6000001ff00 */
[----:B---3--:R-:W-:Y:S01]  /*0340*/  FADD R6, R6, 9.9999997473787516356e-06 ;  /* 0x3727c5ac06067421 */ /* 0x008fe20000000000 */
[----:B------:R-:W-:-:S03]  /*0350*/  FADD R17, R17, 9.9999997473787516356e-06 ;  /* 0x3727c5ac11117421 */ /* 0x000fc60000000000 */
[----:B------:R-:W0:Y:S08]  /*0360*/  MUFU.SQRT R18, R6 ;  /* 0x0000000600127308 */ /* 0x000e300000002000 */
[----:B------:R-:W1:Y:S01]  /*0370*/  MUFU.SQRT R27, R17 ;  /* 0x00000011001b7308 */ /* 0x000e620000002000 */
[C---:B0-----:R-:W-:Y:S02]  /*0380*/  FSETP.GT.AND P0, PT, R18.reuse, 8.50705917302346158658e+37, PT ;  /* 0x7e8000001200780b */ /* 0x041fe40003f04000 */
[----:B------:R-:W-:-:S02]  /*0390*/  FSETP.GEU.AND P4, PT, R18, 1.175494350822287508e-38, PT ;  /* 0x008000001200780b */ /* 0x000fc40003f8e000 */
[C---:B-1----:R-:W-:Y:S02]  /*03a0*/  FSETP.GT.AND P3, PT, R27.reuse, 8.50705917302346158658e+37, PT ;  /* 0x7e8000001b00780b */ /* 0x042fe40003f64000 */
[----:B------:R-:W-:-:S07]  /*03b0*/  FSETP.GEU.AND P5, PT, R27, 1.175494350822287508e-38, PT ;  /* 0x008000001b00780b */ /* 0x000fce0003fae000 */
[----:B------:R-:W-:-:S04]  /*03c0*/  @P0 FMUL R18, R18, 0.25 ;  /* 0x3e80000012120820 */ /* 0x000fc80000400000 */
[----:B------:R-:W-:Y:S01]  /*03d0*/  @!P4 FMUL R18, R18, 16777216 ;  /* 0x4b8000001212c820 */ /* 0x000fe20000400000 */
[----:B------:R-:W-:-:S04]  /*03e0*/  @P3 FMUL R27, R27, 0.25 ;  /* 0x3e8000001b1b3820 */ /* 0x000fc80000400000 */
[----:B------:R-:W-:Y:S01]  /*03f0*/  @!P5 FMUL R27, R27, 16777216 ;  /* 0x4b8000001b1bd820 */ /* 0x000fe20000400000 */
[----:B------:R-:W0:Y:S01]  /*0400*/  MUFU.RCP R26, R18 ;  /* 0x00000012001a7308 */ /* 0x000e220000001000 */
[----:B------:R-:W-:-:S07]  /*0410*/  IMAD.MOV.U32 R6, RZ, RZ, 0x3e800000 ;  /* 0x3e800000ff067424 */ /* 0x000fce00078e00ff */
[----:B------:R-:W1:Y:S01]  /*0420*/  MUFU.RCP R17, R27 ;  /* 0x0000001b00117308 */ /* 0x000e620000001000 */
[C---:B------:R-:W-:Y:S02]  /*0430*/  FSEL R15, R6.reuse, 1, P0 ;  /* 0x3f800000060f7808 */ /* 0x040fe40000000000 */
[----:B------:R-:W-:-:S03]  /*0440*/  FSEL R6, R6, 1, P3 ;  /* 0x3f80000006067808 */ /* 0x000fc60001800000 */
[----:B------:R-:W-:Y:S02]  /*0450*/  @!P4 FMUL R15, R15, 16777216 ;  /* 0x4b8000000f0fc820 */ /* 0x000fe40000400000 */
[----:B------:R-:W-:Y:S02]  /*0460*/  @!P5 FMUL R6, R6, 16777216 ;  /* 0x4b8000000606d820 */ /* 0x000fe40000400000 */
[----:B0-----:R-:W-:Y:S02]  /*0470*/  FMUL R26, R26, R15 ;  /* 0x0000000f1a1a7220 */ /* 0x001fe40000400000 */
[----:B------:R-:W0:Y:S01]  /*0480*/  LDC.64 R14, c[0x0][0x218] ;  /* 0x00008600ff0e7b82 */ /* 0x000e220000000a00 */
[----:B-1----:R-:W-:Y:S01]  /*0490*/  FMUL R17, R17, R6 ;  /* 0x0000000611117220 */ /* 0x002fe20000400000 */
[----:B------:R-:W-:Y:S02]  /*04a0*/  CS2R R6, SRZ ;  /* 0x0000000000067805 */ /* 0x000fe4000001ff00 */
[----:B------:R-:W-:-:S04]  /*04b0*/  CS2R R18, SRZ ;  /* 0x0000000000127805 */ /* 0x000fc8000001ff00 */
[----:B------:R-:W3:Y:S01]  /*04c0*/  @!P2 LDG.E.128 R4, desc[UR6][R12.64] ;  /* 0x000000060c04a981 */ /* 0x000ee2000c1e1d00 */
[----:B-----5:R-:W-:Y:S02]  /*04d0*/  SEL R9, R9, RZ, !P1 ;  /* 0x000000ff09097207 */ /* 0x020fe40004800000 */
[----:B------:R-:W-:Y:S01]  /*04e0*/  SEL R10, R10, RZ, !P1 ;  /* 0x000000ff0a0a7207 */ /* 0x000fe20004800000 */
[----:B------:R1:W5:Y:S01]  /*04f0*/  @!P2 LDG.E.EL R19, desc[UR6][R28.64] ;  /* 0x000000061c13a981 */ /* 0x000362000c2e1900 */
[----:B------:R-:W-:-:S03]  /*0500*/  SEL R8, R8, RZ, !P1 ;  /* 0x000000ff08087207 */ /* 0x000fc60004800000 */
[----:B------:R2:W5:Y:S01]  /*0510*/  @!P2 LDG.E.EL R18, desc[UR6][R24.64] ;  /* 0x000000061812a981 */ /* 0x000562000c2e1900 */
[----:B-1----:R-:W-:Y:S01]  /*0520*/  SEL R28, R11, RZ, !P1 ;  /* 0x000000ff0b1c7207 */ /* 0x002fe20004800000 */
[--C-:B----4-:R-:W-:Y:S01]  /*0530*/  FADD R11, R10, -R23.reuse ;  /* 0x800000170a0b7221 */ /* 0x110fe20000000000 */
[--C-:B------:R-:W-:Y:S01]  /*0540*/  FADD R29, R8, -R23.reuse ;  /* 0x80000017081d7221 */ /* 0x100fe20000000000 */
[--C-:B--2---:R-:W-:Y:S02]  /*0550*/  FADD R25, R9, -R23.reuse ;  /* 0x8000001709197221 */ /* 0x104fe40000000000 */
[----:B------:R-:W-:Y:S01]  /*0560*/  FADD R9, R28, -R23 ;  /* 0x800000171c097221 */ /* 0x000fe20000000000 */
[-C--:B------:R-:W-:Y:S01]  /*0570*/  FMUL R23, R11, R26.reuse ;  /* 0x0000001a0b177220 */ /* 0x080fe20000400000 */
[-C--:B------:R-:W-:Y:S01]  /*0580*/  FMUL R29, R29, R26.reuse ;  /* 0x0000001a1d1d7220 */ /* 0x080fe20000400000 */
[-C--:B------:R-:W-:Y:S01]  /*0590*/  FMUL R25, R25, R26.reuse ;  /* 0x0000001a19197220 */ /* 0x080fe20000400000 */
[----:B------:R-:W-:Y:S01]  /*05a0*/  FMUL R28, R9, R26 ;  /* 0x0000001a091c7220 */ /* 0x000fe20000400000 */
[----:B------:R-:W-:-:S02]  /*05b0*/  CS2R R8, SRZ ;  /* 0x0000000000087805 */ /* 0x000fc4000001ff00 */
[----:B------:R-:W-:Y:S01]  /*05c0*/  CS2R R10, SRZ ;  /* 0x00000000000a7805 */ /* 0x000fe2000001ff00 */
[----:B0-----:R-:W-:-:S05]  /*05d0*/  IMAD.WIDE R26, R0, 0x4, R14 ;  /* 0x00000004001a7825 */ /* 0x001fca00078e020e */
[----:B------:R3:W2:Y:S01]  /*05e0*/  @!P2 LDG.E.128 R8, desc[UR6][R26.64] ;  /* 0x000000061a08a981 */ /* 0x0006a2000c1e1d00 */
[-CC-:B------:R-:W-:Y:S01]  /*05f0*/  FFMA R24, R29, R21.reuse, R20.reuse ;  /* 0x000000151d187223 */ /* 0x180fe20000000014 */
[-CC-:B------:R-:W-:Y:S01]  /*0600*/  FFMA R25, R25, R21.reuse, R20.reuse ;  /* 0x0000001519197223 */ /* 0x180fe20000000014 */
[-CC-:B------:R-:W-:Y:S01]  /*0610*/  FFMA R23, R23, R21.reuse, R20.reuse ;  /* 0x0000001517177223 */ /* 0x180fe20000000014 */
[----:B------:R-:W-:Y:S01]  /*0620*/  FFMA R28, R28, R21, R20 ;  /* 0x000000151c1c7223 */ /* 0x000fe20000000014 */
[----:B------:R-:W-:Y:S01]  /*0630*/  IMAD.WIDE R20, R2, 0x4, R14 ;  /* 0x0000000402147825 */ /* 0x000fe200078e020e */
[----:B------:R-:W-:Y:S02]  /*0640*/  CS2R R12, SRZ ;  /* 0x00000000000c7805 */ /* 0x000fe4000001ff00 */
[----:B------:R-:W-:-:S06]  /*0650*/  CS2R R14, SRZ ;  /* 0x00000000000e7805 */ /* 0x000fcc000001ff00 */
[----:B------:R0:W4:Y:S01]  /*0660*/  @!P1 LDG.E.128 R12, desc[UR6][R20.64] ;  /* 0x00000006140c9981 */ /* 0x000122000c1e1d00 */
[----:B------:R-:W-:-:S04]  /*0670*/  FSETP.GEU.AND P6, PT, R24, RZ, PT ;  /* 0x000000ff1800720b */ /* 0x000fc80003fce000 */
[----:B------:R-:W-:Y:S02]  /*0680*/  FSEL R24, R24, RZ, P6 ;  /* 0x000000ff18187208 */ /* 0x000fe40003000000 */
[----:B------:R-:W-:-:S04]  /*0690*/  FSETP.GEU.AND P6, PT, R25, RZ, PT ;  /* 0x000000ff1900720b */ /* 0x000fc80003fce000 */
[----:B------:R-:W-:Y:S01]  /*06a0*/  FSEL R25, R25, RZ, P6 ;  /* 0x000000ff19197208 */ /* 0x000fe20003000000 */
[----:B------:R-:W1:Y:S01]  /*06b0*/  S2UR UR5, SR_CgaCtaId ;  /* 0x00000000000579c3 */ /* 0x000e620000008800 */
[----:B------:R-:W-:Y:S02]  /*06c0*/  UMOV UR4, 0x400 ;  /* 0x0000040000047882 */ /* 0x000fe40000000000 */
[----:B-1----:R-:W-:Y:S01]  /*06d0*/  UPRMT UR4, UR5, 0x654, UR4 ;  /* 0x0000065405047896 */ /* 0x002fe20008000004 */
[----:B---3--:R-:W-:Y:S02]  /*06e0*/  SEL R27, R4, RZ, !P2 ;  /* 0x000000ff041b7207 */ /* 0x008fe40005000000 */
[----:B------:R-:W-:Y:S02]  /*06f0*/  SEL R5, R5, RZ, !P2 ;  /* 0x000000ff05057207 */ /* 0x000fe40005000000 */
[----:B------:R-:W-:Y:S01]  /*0700*/  SEL R29, R6, RZ, !P2 ;  /* 0x000000ff061d7207 */ /* 0x000fe20005000000 */
[--C-:B------:R-:W-:Y:S01]  /*0710*/  FADD R26, R27, -R22.reuse ;  /* 0x800000161b1a7221 */ /* 0x100fe20000000000 */
[----:B------:R-:W-:Y:S01]  /*0720*/  SEL R7, R7, RZ, !P2 ;  /* 0x000000ff07077207 */ /* 0x000fe20005000000 */
[----:B------:R-:W-:-:S02]  /*0730*/  FADD R6, R5, -R22 ;  /* 0x8000001605067221 */ /* 0x000fc40000000000 */
[-C--:B------:R-:W-:Y:S01]  /*0740*/  FMUL R5, R26, R17.reuse ;  /* 0x000000111a057220 */ /* 0x080fe20000400000 */
[--C-:B------:R-:W-:Y:S01]  /*0750*/  FADD R4, R29, -R22.reuse ;  /* 0x800000161d047221 */ /* 0x100fe20000000000 */
[----:B------:R-:W-:Y:S01]  /*0760*/  FADD R22, R7, -R22 ;  /* 0x8000001607167221 */ /* 0x000fe20000000000 */
[----:B------:R-:W-:Y:S01]  /*0770*/  FMUL R7, R6, R17 ;  /* 0x0000001106077220 */ /* 0x000fe20000400000 */
[--C-:B-----5:R-:W-:Y:S01]  /*0780*/  FFMA R5, R5, R19, R18.reuse ;  /* 0x0000001305057223 */ /* 0x120fe20000000012 */
[-C--:B0-----:R-:W-:Y:S01]  /*0790*/  FMUL R21, R4, R17.reuse ;  /* 0x0000001104157220 */ /* 0x081fe20000400000 */
[----:B------:R-:W-:Y:S01]  /*07a0*/  FMUL R17, R22, R17 ;  /* 0x0000001116117220 */ /* 0x000fe20000400000 */
[-CC-:B------:R-:W-:Y:S02]  /*07b0*/  FFMA R7, R7, R19.reuse, R18.reuse ;  /* 0x0000001307077223 */ /* 0x180fe40000000012 */
[-CC-:B------:R-:W-:Y:S01]  /*07c0*/  FFMA R4, R21, R19.reuse, R18.reuse ;  /* 0x0000001315047223 */ /* 0x180fe20000000012 */
[----:B------:R-:W-:Y:S01]  /*07d0*/  FSETP.GEU.AND P0, PT, R5, RZ, PT ;  /* 0x000000ff0500720b */ /* 0x000fe20003f0e000 */
[----:B------:R-:W-:Y:S01]  /*07e0*/  FFMA R17, R17, R19, R18 ;  /* 0x0000001311117223 */ /* 0x000fe20000000012 */
[----:B------:R-:W-:-:S02]  /*07f0*/  FSETP.GEU.AND P3, PT, R7, RZ, PT ;  /* 0x000000ff0700720b */ /* 0x000fc40003f6e000 */
[----:B------:R-:W-:Y:S02]  /*0800*/  FSEL R5, R5, RZ, P0 ;  /* 0x000000ff05057208 */ /* 0x000fe40000000000 */
[----:B------:R-:W-:Y:S02]  /*0810*/  FSETP.GEU.AND P0, PT, R4, RZ, PT ;  /* 0x000000ff0400720b */ /* 0x000fe40003f0e000 */
[----:B------:R-:W-:Y:S02]  /*0820*/  FSETP.GEU.AND P4, PT, R17, RZ, PT ;  /* 0x000000ff1100720b */ /* 0x000fe40003f8e000 */
[----:B--2---:R-:W-:Y:S02]  /*0830*/  SEL R8, R8, RZ, !P2 ;  /* 0x000000ff08087207 */ /* 0x004fe40005000000 */
[----:B------:R-:W-:Y:S02]  /*0840*/  SEL R6, R9, RZ, !P2 ;  /* 0x000000ff09067207 */ /* 0x000fe40005000000 */
[----:B------:R-:W-:-:S02]  /*0850*/  FSEL R7, R7, RZ, P3 ;  /* 0x000000ff07077208 */ /* 0x000fc40001800000 */
[----:B------:R-:W-:Y:S02]  /*0860*/  SEL R19, R10, RZ, !P2 ;  /* 0x000000ff0a137207 */ /* 0x000fe40005000000 */
[----:B------:R-:W-:Y:S01]  /*0870*/  FSETP.GEU.AND P5, PT, R5, -R8, PT ;  /* 0x800000080500720b */ /* 0x000fe20003fae000 */
[----:B------:R-:W-:Y:S01]  /*0880*/  FADD R5, R8, R5 ;  /* 0x0000000508057221 */ /* 0x000fe20000000000 */
[----:B------:R-:W-:Y:S01]  /*0890*/  FSEL R4, R4, RZ, P0 ;  /* 0x000000ff04047208 */ /* 0x000fe20000000000 */
[----:B------:R-:W-:Y:S01]  /*08a0*/  FADD R9, R6, R7 ;  /* 0x0000000706097221 */ /* 0x000fe20000000000 */
[----:B------:R-:W-:Y:S02]  /*08b0*/  FSEL R17, R17, RZ, P4 ;  /* 0x000000ff11117208 */ /* 0x000fe40002000000 */
[----:B------:R-:W-:Y:S01]  /*08c0*/  FSETP.GEU.AND P4, PT, R7, -R6, PT ;  /* 0x800000060700720b */ /* 0x000fe20003f8e000 */
[----:B------:R-:W-:Y:S01]  /*08d0*/  FADD R6, R19, R4 ;  /* 0x0000000413067221 */ /* 0x000fe20000000000 */
[----:B------:R-:W-:-:S02]  /*08e0*/  FSETP.GEU.AND P0, PT, R4, -R19, PT ;  /* 0x800000130400720b */ /* 0x000fc40003f0e000 */
[----:B------:R-:W-:Y:S02]  /*08f0*/  SEL R10, R11, RZ, !P2 ;  /* 0x000000ff0b0a7207 */ /* 0x000fe40005000000 */
[----:B------:R-:W-:Y:S02]  /*0900*/  FSEL R4, R5, RZ, P5 ;  /* 0x000000ff05047208 */ /* 0x000fe40002800000 */
[----:B------:R-:W-:Y:S02]  /*0910*/  FSETP.GEU.AND P5, PT, R28, RZ, PT ;  /* 0x000000ff1c00720b */ /* 0x000fe40003fae000 */
[----:B----4-:R-:W-:Y:S01]  /*0920*/  SEL R11, R12, RZ, !P1 ;  /* 0x000000ff0c0b7207 */ /* 0x010fe20004800000 */
[----:B------:R-:W-:Y:S01]  /*0930*/  FADD R7, R10, R17 ;  /* 0x000000110a077221 */ /* 0x000fe20000000000 */
[----:B------:R-:W-:Y:S02]  /*0940*/  FSETP.GEU.AND P3, PT, R17, -R10, PT ;  /* 0x8000000a1100720b */ /* 0x000fe40003f6e000 */
[----:B------:R-:W-:-:S02]  /*0950*/  FSEL R28, R28, RZ, P5 ;  /* 0x000000ff1c1c7208 */ /* 0x000fc40002800000 */
[----:B------:R-:W-:Y:S02]  /*0960*/  SEL R10, R13, RZ, !P1 ;  /* 0x000000ff0d0a7207 */ /* 0x000fe40004800000 */
[----:B------:R-:W-:Y:S01]  /*0970*/  FSETP.GEU.AND P5, PT, R23, RZ, PT ;  /* 0x000000ff1700720b */ /* 0x000fe20003fae000 */
[----:B------:R-:W-:Y:S01]  /*0980*/  FADD R8, R11, R24 ;  /* 0x000000180b087221 */ /* 0x000fe20000000000 */
[----:B------:R-:W-:Y:S02]  /*0990*/  SEL R15, R15, RZ, !P1 ;  /* 0x000000ff0f0f7207 */ /* 0x000fe40004800000 */
[----:B------:R-:W-:Y:S02]  /*09a0*/  FSETP.GEU.AND P6, PT, R24, -R11, PT ;  /* 0x8000000b1800720b */ /* 0x000fe40003fce000 */
[----:B------:R-:W-:Y:S02]  /*09b0*/  SEL R14, R14, RZ, !P1 ;  /* 0x000000ff0e0e7207 */ /* 0x000fe40004800000 */
[----:B------:R-:W-:Y:S01]  /*09c0*/  FSEL R5, R9, RZ, P4 ;  /* 0x000000ff09057208 */ /* 0x000fe20002000000 */
[----:B------:R-:W-:Y:S01]  /*09d0*/  FADD R9, R10, R25 ;  /* 0x000000190a097221 */ /* 0x000fe20000000000 */
[----:B------:R-:W-:-:S02]  /*09e0*/  FSEL R23, R23, RZ, P5 ;  /* 0x000000ff17177208 */ /* 0x000fc40002800000 */
[----:B------:R-:W-:Y:S01]  /*09f0*/  FSETP.GEU.AND P4, PT, R25, -R10, PT ;  /* 0x8000000a1900720b */ /* 0x000fe20003f8e000 */
[----:B------:R-:W-:Y:S01]  /*0a00*/  FADD R11, R15, R28 ;  /* 0x0000001c0f0b7221 */ /* 0x000fe20000000000 */
[----:B------:R-:W-:Y:S01]  /*0a10*/  FSEL R8, R8, RZ, P6 ;  /* 0x000000ff08087208 */ /* 0x000fe20003000000 */
[----:B------:R-:W-:Y:S01]  /*0a20*/  FADD R10, R14, R23 ;  /* 0x000000170e0a7221 */ /* 0x000fe20000000000 */
[----:B------:R-:W-:Y:S01]  /*0a30*/  FSETP.GEU.AND P6, PT, R28, -R15, PT ;  /* 0x8000000f1c00720b */ /* 0x000fe20003fce000 */
[----:B------:R-:W-:Y:S01]  /*0a40*/  FADD R15, R4, R5 ;  /* 0x00000005040f7221 */ /* 0x000fe20000000000 */
[----:B------:R-:W-:Y:S02]  /*0a50*/  FSEL R6, R6, RZ, P0 ;  /* 0x000000ff06067208 */ /* 0x000fe40000000000 */
[----:B------:R-:W-:Y:S02]  /*0a60*/  FSETP.GEU.AND P5, PT, R23, -R14, PT ;  /* 0x8000000e1700720b */ /* 0x000fe40003fae000 */
[----:B------:R-:W-:Y:S01]  /*0a70*/  FSEL R9, R9, RZ, P4 ;  /* 0x000000ff09097208 */ /* 0x000fe20002000000 */
[----:B------:R-:W-:Y:S01]  /*0a80*/  FADD R14, R6, R15 ;  /* 0x0000000f060e7221 */ /* 0x000fe20000000000 */
[----:B------:R-:W-:-:S02]  /*0a90*/  FSEL R7, R7, RZ, P3 ;  /* 0x000000ff07077208 */ /* 0x000fc40001800000 */
[----:B------:R-:W-:Y:S01]  /*0aa0*/  FSEL R10, R10, RZ, P5 ;  /* 0x000000ff0a0a7208 */ /* 0x000fe20002800000 */
[----:B------:R-:W-:Y:S01]  /*0ab0*/  FADD R13, R8, R9 ;  /* 0x00000009080d7221 */ /* 0x000fe20000000000 */
[----:B------:R-:W-:Y:S01]  /*0ac0*/  FSEL R11, R11, RZ, P6 ;  /* 0x000000ff0b0b7208 */ /* 0x000fe20003000000 */
[----:B------:R-:W-:Y:S02]  /*0ad0*/  FADD R14, R7, R14 ;  /* 0x0000000e070e7221 */ /* 0x000fe40000000000 */
[----:B------:R-:W-:-:S03]  /*0ae0*/  FADD R12, R10, R13 ;  /* 0x0000000d0a0c7221 */ /* 0x000fc60000000000 */
[----:B------:R-:W-:Y:S01]  /*0af0*/  FSEL R14, R14, RZ, !P2 ;  /* 0x000000ff0e0e7208 */ /* 0x000fe20005000000 */
[----:B------:R-:W-:-:S04]  /*0b00*/  FADD R12, R11, R12 ;  /* 0x0000000c0b0c7221 */ /* 0x000fc80000000000 */
[----:B------:R-:W0:Y:S01]  /*0b10*/  SHFL.BFLY PT, R15, R14, 0x8, 0x1f ;  /* 0x0d001f000e0f7f89 */ /* 0x000e2200000e0000 */
[----:B------:R-:W-:-:S05]  /*0b20*/  FSEL R12, R12, RZ, !P1 ;  /* 0x000000ff0c0c7208 */ /* 0x000fca0004800000 */
[----:B------:R-:W1:Y:S01]  /*0b30*/  SHFL.BFLY PT, R13, R12, 0x8, 0x1f ;  /* 0x0d001f000c0d7f89 */ /* 0x000e6200000e0000 */
[----:B0-----:R-:W-:-:S05]  /*0b40*/  FADD R17, R14, R15 ;  /* 0x0000000f0e117221 */ /* 0x001fca0000000000 */
[----:B------:R-:W0:Y:S01]  /*0b50*/  SHFL.BFLY PT, R20, R17, 0x4, 0x1f ;  /* 0x0c801f0011147f89 */ /* 0x000e2200000e0000 */
[----:B-1----:R-:W-:-:S05]  /*0b60*/  FADD R13, R12, R13 ;  /* 0x0000000d0c0d7221 */ /* 0x002fca0000000000 */
        /* <DEDUP_REMOVED lines=9> */
[----:B------:R-:W-:-:S04]  /*0c00*/  SHF.R.U32.HI R21, RZ, 0x4, R3 ;  /* 0x00000004ff157819 */ /* 0x000fc80000011603 */
[----:B------:R-:W-:-:S04]  /*0c10*/  SGXT.U32 R21, R21, 0x4 ;  /* 0x000000041515781a */ /* 0x000fc80000000000 */
[----:B------:R-:W-:Y:S01]  /*0c20*/  LEA R21, R21, UR4, 0x2 ;  /* 0x0000000415157c11 */ /* 0x000fe2000f8e10ff */
[----:B0-----:R-:W-:Y:S01]  /*0c30*/  FADD R20, R19, R12 ;  /* 0x0000000c13147221 */ /* 0x001fe20000000000 */
[----:B------:R-:W-:-:S04]  /*0c40*/  LOP3.LUT R12, R3, 0x1f, RZ, 0xc0, !PT ;  /* 0x0000001f030c7812 */ /* 0x000fc800078ec0ff */
[----:B------:R-:W-:Y:S01]  /*0c50*/  LEA R22, R12, UR4, 0x2 ;  /* 0x000000040c167c11 */ /* 0x000fe2000f8e10ff */
[----:B-1----:R-:W-:Y:S01]  /*0c60*/  FADD R18, R15, R14 ;  /* 0x0000000e0f127221 */ /* 0x002fe20000000000 */
[----:B------:R-:W0:Y:S01]  /*0c70*/  LDC.64 R12, c[0x0][0x248] ;  /* 0x00009200ff0c7b82 */ /* 0x000e220000000a00 */
[----:B------:R1:W-:Y:S04]  /*0c80*/  STS [R21+0x40], R20 ;  /* 0x0000401415007388 */ /* 0x0003e80000000800 */
[----:B------:R1:W-:Y:S03]  /*0c90*/  STS [R21], R18 ;  /* 0x0000001215007388 */ /* 0x0003e60000000800 */
[----:B------:R-:W-:Y:S01]  /*0ca0*/  BAR.SYNC.DEFER_BLOCKING 0x0 ;  /* 0x0000000000007b1d */ /* 0x000fe20000010000 */
[----:B------:R-:W-:-:S02]  /*0cb0*/  LOP3.LUT P0, RZ, R3, 0xe0, RZ, 0xc0, !PT ;  /* 0x000000e003ff7812 */ /* 0x000fc4000780c0ff */
[----:B------:R-:W-:-:S05]  /*0cc0*/  LOP3.LUT R17, R16, 0x1f, R3, 0xf8, !PT ;  /* 0x0000001f10117812 */ /* 0x000fca00078ef803 */
[----:B------:R-:W2:Y:S01]  /*0cd0*/  LDC.64 R14, c[0x0][0x210] ;  /* 0x00008400ff0e7b82 */ /* 0x000ea20000000a00 */
[----:B0-----:R-:W-:-:S04]  /*0ce0*/  IMAD.WIDE R2, R2, 0x4, R12 ;  /* 0x0000000402027825 */ /* 0x001fc800078e020c */
[----:B------:R-:W-:Y:S01]  /*0cf0*/  IMAD.WIDE R12, R0, 0x4, R12 ;  /* 0x00000004000c7825 */ /* 0x000fe200078e020c */
[----:B------:R1:W-:Y:S04]  /*0d00*/  @!P1 STG.E.128 desc[UR6][R2.64], R8 ;  /* 0x0000000802009986 */ /* 0x0003e8000c101d06 */
[----:B------:R-:W0:Y:S04]  /*0d10*/  LDS R22, [R22] ;  /* 0x0000000016167984 */ /* 0x000e280000000800 */
[----:B------:R0:W-:Y:S01]  /*0d20*/  @!P2 STG.E.128 desc[UR6][R12.64], R4 ;  /* 0x000000040c00a986 */ /* 0x0001e2000c101d06 */
[----:B------:R-:W-:Y:S01]  /*0d30*/  BAR.SYNC.DEFER_BLOCKING 0x0 ;  /* 0x0000000000007b1d */ /* 0x000fe20000010000 */
[C---:B------:R-:W-:Y:S01]  /*0d40*/  ISETP.LT.AND P0, PT, R17.reuse, 0x800, !P0 ;  /* 0x000008001100780c */ /* 0x040fe20004701270 */
[----:B--2---:R-:W-:-:S12]  /*0d50*/  IMAD.WIDE R14, R17, 0x4, R14 ;  /* 0x00000004110e7825 */ /* 0x004fd800078e020e */
[----:B01----:R-:W-:Y:S05]  /*0d60*/  @!P0 EXIT ;  /* 0x000000000000894d */ /* 0x003fea0003800000 */
[----:B0-----:R-:W-:-:S05]  /*0d70*/  FMUL R3, R22, 0.015625 ;  /* 0x3c80000016037820 */ /* 0x001fca0000400000 */
[----:B------:R-:W-:Y:S01]  /*0d80*/  STG.E desc[UR6][R14.64], R3 ;  /* 0x000000030e007986 */ /* 0x000fe2000c101906 */
[----:B------:R-:W-:Y:S05]  /*0d90*/  EXIT ;  /* 0x000000000000794d */ /* 0x000fea0003800000 */
.L_x_0:
[----:B------:R-:W-:-:S00]  /*0da0*/  BRA `(.L_x_0) ;  /* 0xfffffffc00fc7947 */ /* 0x000fc0000383ffff */
[----:B------:R-:W-:-:S00]  /*0db0*/  NOP ;  /* 0x0000000000007918 */ /* 0x000fc00000000000 */
        /* <DEDUP_REMOVED lines=12> */
.L_x_1:


//--------------------- .nv.global.init           --------------------------
	.section	.nv.global.init,"aw",@progbits
.nv.global.init:
	.type		_$_str,@object
	.size		_$_str,(_$_str_$_2 - _$_str)
_$_str:
        /*0000*/ 	.byte	0x5f, 0x5f, 0x43, 0x55, 0x44, 0x41, 0x5f, 0x46, 0x54, 0x5a, 0x00
	.type		_$_str_$_2,@object
	.size		_$_str_$_2,(.L_1 - _$_str_$_2)
_$_str_$_2:
        /*000b*/ 	.byte	0x5f, 0x5f, 0x43, 0x55, 0x44, 0x41, 0x5f, 0x50, 0x52, 0x45, 0x43, 0x5f, 0x53, 0x51, 0x52, 0x54
        /*001b*/ 	.byte	0x00
.L_1:


//--------------------- .nv.shared.triton_per_fused__native_batch_norm_legit_no_training_add_mean_relu_16 --------------------------
	.section	.nv.shared.triton_per_fused__native_batch_norm_legit_no_training_add_mean_relu_16,"aw",@nobits
	.sectionflags	@""
	.align	16
	.zero		1024


//--------------------- .nv.constant0.triton_per_fused__native_batch_norm_legit_no_training_add_mean_relu_16 --------------------------
	.section	.nv.constant0.triton_per_fused__native_batch_norm_legit_no_training_add_mean_relu_16,"a",@progbits
	.sectionflags	@""
	.align	4
.nv.constant0.triton_per_fused__native_batch_norm_legit_no_training_add_mean_relu_16:
	.zero		600
